//
// Generated by NVIDIA NVVM Compiler
//
// Compiler Build ID: CL-36424714
// Cuda compilation tools, release 13.0, V13.0.88
// Based on NVVM 20.0.0
//

.version 9.0
.target sm_100
.address_size 64

	// .globl	_Z15printThreadInfov
.extern .func  (.param .b32 func_retval0) vprintf
(
	.param .b64 vprintf_param_0,
	.param .b64 vprintf_param_1
)
;
.global .align 1 .b8 $str[60] = {66, 108, 111, 99, 107, 32, 37, 100, 32, 124, 32, 84, 104, 114, 101, 97, 100, 32, 37, 100, 32, 124, 32, 71, 108, 111, 98, 97, 108, 32, 73, 68, 58, 32, 37, 100, 32, 124, 32, 87, 97, 114, 112, 58, 32, 37, 100, 32, 124, 32, 76, 97, 110, 101, 58, 32, 37, 100, 10};

.visible .entry _Z15printThreadInfov()
{
	.local .align 8 .b8 	__local_depot0[24];
	.reg .b64 	%SP;
	.reg .b64 	%SPL;
	.reg .pred 	%p<2>;
	.reg .b32 	%r<13>;
	.reg .b64 	%rd<5>;

	mov.u64 	%SPL, __local_depot0;
	cvta.local.u64 	%SP, %SPL;
	mov.u32 	%r1, %ctaid.x;
	mov.u32 	%r4, %ntid.x;
	mov.u32 	%r2, %tid.x;
	mad.lo.s32 	%r3, %r1, %r4, %r2;
	setp.gt.s32 	%p1, %r3, 63;
	@%p1 bra 	$L__BB0_2;
	add.u64 	%rd1, %SP, 0;
	add.u64 	%rd2, %SPL, 0;
	shr.s32 	%r5, %r3, 31;
	shr.u32 	%r6, %r5, 27;
	add.s32 	%r7, %r3, %r6;
	and.b32  	%r8, %r7, -32;
	sub.s32 	%r9, %r3, %r8;
	shr.s32 	%r10, %r7, 5;
	st.local.v2.u32 	[%rd2], {%r1, %r2};
	st.local.v2.u32 	[%rd2+8], {%r3, %r10};
	st.local.u32 	[%rd2+16], %r9;
	mov.u64 	%rd3, $str;
	cvta.global.u64 	%rd4, %rd3;
	{ // callseq 0, 0
	.param .b64 param0;
	st.param.b64 	[param0], %rd4;
	.param .b64 param1;
	st.param.b64 	[param1], %rd1;
	.param .b32 retval0;
	call.uni (retval0), 
	vprintf, 
	(
	param0, 
	param1
	);
	ld.param.b32 	%r11, [retval0];
	} // callseq 0
$L__BB0_2:
	ret;

}


// ===== COMPILED SASS (sm_100) =====

	.target	sm_100

	.elftype	@"ET_EXEC"


//--------------------- .note.nv.tkinfo           --------------------------
	.section	.note.nv.tkinfo,"",@"SHT_NOTE"
	.sectionflags	@"SHF_NOTE_NV_TKINFO"
	.tkinfo
        /*0018*/ 	.word	0x00000002
        /*0030*/ 	.string	""
        /*0030*/ 	.string	"ptxas"
        /*0030*/ 	.string	"Cuda compilation tools, release 13.0, V13.0.88"
        /*0030*/ 	.string	"Build cuda_13.0.r13.0/compiler.36424714_0"
        /*0030*/ 	.string	"-arch sm_100 -m 64 "



//--------------------- .note.nv.cuinfo           --------------------------
	.section	.note.nv.cuinfo,"",@"SHT_NOTE"
	.sectionflags	@"SHF_NOTE_NV_CUINFO"
        /*0018*/ 	.short	0x0002
        /*001a*/ 	.short	0x0064
        /*001c*/ 	.short	0x0082
	.zero		2


//--------------------- .nv.info                  --------------------------
	.section	.nv.info,"",@"SHT_CUDA_INFO"
	.align	4


	//----- nvinfo : EIATTR_REGCOUNT
	.align		4
        /*0000*/ 	.byte	0x04, 0x2f
        /*0002*/ 	.short	(.L_2 - .L_1)
	.align		4
.L_1:
        /*0004*/ 	.word	index@(_Z15printThreadInfov)
        /*0008*/ 	.word	0x00000018


	//----- nvinfo : EIATTR_FRAME_SIZE
	.align		4
.L_2:
        /*000c*/ 	.byte	0x04, 0x11
        /*000e*/ 	.short	(.L_4 - .L_3)
	.align		4
.L_3:
        /*0010*/ 	.word	index@(_Z15printThreadInfov)
        /*0014*/ 	.word	0x00000018


	//----- nvinfo : EIATTR_MIN_STACK_SIZE
	.align		4
.L_4:
        /*0018*/ 	.byte	0x04, 0x12
        /*001a*/ 	.short	(.L_6 - .L_5)
	.align		4
.L_5:
        /*001c*/ 	.word	index@(_Z15printThreadInfov)
        /*0020*/ 	.word	0x00000018
.L_6:


//--------------------- .nv.compat                --------------------------
	.section	.nv.compat,"",@"SHT_CUDA_COMPAT_INFO"
	.align	4
        /*0000*/ 	.byte	0x02, 0x09, 0x00, 0x00, 0x02, 0x02, 0x01, 0x00, 0x02, 0x05, 0x05, 0x00, 0x03, 0x07, 0x01, 0x01
        /*0010*/ 	.byte	0x02, 0x03, 0x00, 0x00, 0x02, 0x06, 0x01, 0x00, 0x04, 0x0b, 0x08, 0x00, 0x09, 0x00, 0x00, 0x00
        /*0020*/ 	.byte	0x00, 0x00, 0x00, 0x00


//--------------------- .nv.info._Z15printThreadInfov --------------------------
	.section	.nv.info._Z15printThreadInfov,"",@"SHT_CUDA_INFO"
	.sectionflags	@""
	.align	4


	//----- nvinfo : EIATTR_CUDA_API_VERSION
	.align		4
        /*0000*/ 	.byte	0x04, 0x37
        /*0002*/ 	.short	(.L_8 - .L_7)
.L_7:
        /*0004*/ 	.word	0x00000082


	//----- nvinfo : EIATTR_SPARSE_MMA_MASK
	.align		4
.L_8:
        /*0008*/ 	.byte	0x03, 0x50
        /*000a*/ 	.short	0x0000


	//----- nvinfo : EIATTR_MAXREG_COUNT
	.align		4
        /*000c*/ 	.byte	0x03, 0x1b
        /*000e*/ 	.short	0x00ff


	//----- nvinfo : EIATTR_EXTERNS
	.align		4
        /*0010*/ 	.byte	0x04, 0x0f
        /*0012*/ 	.short	(.L_10 - .L_9)


	//   ....[0]....
	.align		4
.L_9:
        /*0014*/ 	.word	index@(vprintf)


	//----- nvinfo : EIATTR_MERCURY_ISA_VERSION
	.align		4
.L_10:
        /*0018*/ 	.byte	0x03, 0x5f
        /*001a*/ 	.short	0x0101


	//----- nvinfo : EIATTR_VRC_CTA_INIT_COUNT
	.align		4
        /*001c*/ 	.byte	0x02, 0x4a
	.zero		1
	.zero		1


	//----- nvinfo : EIATTR_SYSCALL_OFFSETS
	.align		4
        /*0020*/ 	.byte	0x04, 0x46
        /*0022*/ 	.short	(.L_12 - .L_11)


	//   ....[0]....
.L_11:
        /*0024*/ 	.word	0x000001a0


	//----- nvinfo : EIATTR_EXIT_INSTR_OFFSETS
	.align		4
.L_12:
        /*0028*/ 	.byte	0x04, 0x1c
        /*002a*/ 	.short	(.L_14 - .L_13)


	//   ....[0]....
.L_13:
        /*002c*/ 	.word	0x000000b0


	//   ....[1]....
        /*0030*/ 	.word	0x000001b0


	//----- nvinfo : EIATTR_CRS_STACK_SIZE
	.align		4
.L_14:
        /*0034*/ 	.byte	0x04, 0x1e
        /*0036*/ 	.short	(.L_16 - .L_15)
.L_15:
        /*0038*/ 	.word	0x00000000


	//----- nvinfo : EIATTR_SW_WAR
	.align		4
.L_16:
        /*003c*/ 	.byte	0x04, 0x36
        /*003e*/ 	.short	(.L_18 - .L_17)
.L_17:
        /*0040*/ 	.word	0x00000008
.L_18:


//--------------------- .nv.callgraph             --------------------------
	.section	.nv.callgraph,"",@"SHT_CUDA_CALLGRAPH"
	.align	4
	.sectionentsize	8
	.align		4
        /*0000*/ 	.word	0x00000000
	.align		4
        /*0004*/ 	.word	0xffffffff
	.align		4
        /*0008*/ 	.word	index@(_Z15printThreadInfov)
	.align		4
        /*000c*/ 	.word	index@(vprintf)
	.align		4
        /*0010*/ 	.word	0x00000000
	.align		4
        /*0014*/ 	.word	0xfffffffe
	.align		4
        /*0018*/ 	.word	0x00000000
	.align		4
        /*001c*/ 	.word	0xfffffffd
	.align		4
        /*0020*/ 	.word	0x00000000
	.align		4
        /*0024*/ 	.word	0xfffffffc


//--------------------- .nv.constant4             --------------------------
	.section	.nv.constant4,"a",@progbits
	.align	8
	.align		8
.nv.constant4:
        /*0000*/ 	.dword	vprintf
	.align		8
        /*0008*/ 	.dword	$str


//--------------------- .text._Z15printThreadInfov --------------------------
	.section	.text._Z15printThreadInfov,"ax",@progbits
	.align	128
        .global         _Z15printThreadInfov
        .type           _Z15printThreadInfov,@function
        .size           _Z15printThreadInfov,(.L_x_2 - _Z15printThreadInfov)
        .other          _Z15printThreadInfov,@"STO_CUDA_ENTRY STV_DEFAULT"
_Z15printThreadInfov:
.text._Z15printThreadInfov:
[----:B------:R-:W0:Y:S01]  /*0000*/  LDC R1, c[0x0][0x37c] ;  /* 0x0000df00ff017b82 */ /* 0x000e220000000800 */
[----:B------:R-:W1:Y:S01]  /*0010*/  S2R R10, SR_CTAID.X ;  /* 0x00000000000a7919 */ /* 0x000e620000002500 */
[----:B------:R-:W2:Y:S01]  /*0020*/  LDCU UR5, c[0x0][0x2fc] ;  /* 0x00005f80ff0577ac */ /* 0x000ea20008000800 */
[----:B0-----:R-:W-:Y:S01]  /*0030*/  VIADD R1, R1, 0xffffffe8 ;  /* 0xffffffe801017836 */ /* 0x001fe20000000000 */
[----:B------:R-:W1:Y:S01]  /*0040*/  S2R R11, SR_TID.X ;  /* 0x00000000000b7919 */ /* 0x000e620000002100 */
[----:B------:R-:W1:Y:S01]  /*0050*/  LDCU UR6, c[0x0][0x360] ;  /* 0x00006c00ff0677ac */ /* 0x000e620008000800 */
[----:B------:R-:W0:Y:S02]  /*0060*/  LDCU UR4, c[0x0][0x2f8] ;  /* 0x00005f00ff0477ac */ /* 0x000e240008000800 */
[----:B0-----:R-:W-:-:S05]  /*0070*/  IADD3 R6, P1, PT, R1, UR4, RZ ;  /* 0x0000000401067c10 */ /* 0x001fca000ff3e0ff */
[----:B--2---:R-:W-:Y:S02]  /*0080*/  IMAD.X R7, RZ, RZ, UR5, P1 ;  /* 0x00000005ff077e24 */ /* 0x004fe400088e06ff */
[----:B-1----:R-:W-:-:S05]  /*0090*/  IMAD R2, R10, UR6, R11 ;  /* 0x000000060a027c24 */ /* 0x002fca000f8e020b */
[----:B------:R-:W-:-:S13]  /*00a0*/  ISETP.GT.AND P0, PT, R2, 0x3f, PT ;  /* 0x0000003f0200780c */ /* 0x000fda0003f04270 */
[----:B------:R-:W-:Y:S05]  /*00b0*/  @P0 EXIT ;  /* 0x000000000000094d */ /* 0x000fea0003800000 */
[----:B------:R-:W-:Y:S01]  /*00c0*/  SHF.R.S32.HI R3, RZ, 0x1f, R2 ;  /* 0x0000001fff037819 */ /* 0x000fe20000011402 */
[----:B------:R0:W-:Y:S01]  /*00d0*/  STL.64 [R1], R10 ;  /* 0x0000000a01007387 */ /* 0x0001e20000100a00 */
[----:B------:R-:W-:Y:S01]  /*00e0*/  MOV R8, 0x0 ;  /* 0x0000000000087802 */ /* 0x000fe20000000f00 */
[----:B------:R-:W1:Y:S01]  /*00f0*/  LDCU.64 UR4, c[0x4][0x8] ;  /* 0x01000100ff0477ac */ /* 0x000e620008000a00 */
[----:B------:R-:W-:-:S04]  /*0100*/  LEA.HI R3, R3, R2, RZ, 0x5 ;  /* 0x0000000203037211 */ /* 0x000fc800078f28ff */
[----:B------:R-:W-:Y:S01]  /*0110*/  LOP3.LUT R5, R3, 0xffffffe0, RZ, 0xc0, !PT ;  /* 0xffffffe003057812 */ /* 0x000fe200078ec0ff */
[----:B------:R-:W2:Y:S01]  /*0120*/  LDC.64 R8, c[0x4][R8] ;  /* 0x0100000008087b82 */ /* 0x000ea20000000a00 */
[----:B------:R-:W-:-:S03]  /*0130*/  SHF.R.S32.HI R3, RZ, 0x5, R3 ;  /* 0x00000005ff037819 */ /* 0x000fc60000011403 */
[----:B------:R-:W-:Y:S02]  /*0140*/  IMAD.IADD R0, R2, 0x1, -R5 ;  /* 0x0000000102007824 */ /* 0x000fe400078e0a05 */
[----:B------:R0:W-:Y:S04]  /*0150*/  STL.64 [R1+0x8], R2 ;  /* 0x0000080201007387 */ /* 0x0001e80000100a00 */
[----:B------:R0:W-:Y:S01]  /*0160*/  STL [R1+0x10], R0 ;  /* 0x0000100001007387 */ /* 0x0001e20000100800 */
[----:B-1----:R-:W-:Y:S02]  /*0170*/  IMAD.U32 R4, RZ, RZ, UR4 ;  /* 0x00000004ff047e24 */ /* 0x002fe4000f8e00ff */
[----:B------:R-:W-:-:S07]  /*0180*/  IMAD.U32 R5, RZ, RZ, UR5 ;  /* 0x00000005ff057e24 */ /* 0x000fce000f8e00ff */
[----:B------:R-:W-:-:S07]  /*0190*/  LEPC R20, `(.L_x_0) ;  /* 0x000000001014794e */ /* 0x000fce0000000000 */
[----:B0-2---:R-:W-:Y:S05]  /*01a0*/  CALL.ABS.NOINC R8 ;  /* 0x0000000008007343 */ /* 0x005fea0003c00000 */
.L_x_0:
[----:B------:R-:W-:Y:S05]  /*01b0*/  EXIT ;  /* 0x000000000000794d */ /* 0x000fea0003800000 */
.L_x_1:
[----:B------:R-:W-:-:S00]  /*01c0*/  BRA `(.L_x_1) ;  /* 0xfffffffc00fc7947 */ /* 0x000fc0000383ffff */
[----:B------:R-:W-:-:S00]  /*01d0*/  NOP ;  /* 0x0000000000007918 */ /* 0x000fc00000000000 */
        /* <DEDUP_REMOVED lines=10> */
.L_x_2:


//--------------------- .nv.global.init           --------------------------
	.section	.nv.global.init,"aw",@progbits
.nv.global.init:
	.type		$str,@object
	.size		$str,(.L_0 - $str)
$str:
        /*0000*/ 	.byte	0x42, 0x6c, 0x6f, 0x63, 0x6b, 0x20, 0x25, 0x64, 0x20, 0x7c, 0x20, 0x54, 0x68, 0x72, 0x65, 0x61
        /*0010*/ 	.byte	0x64, 0x20, 0x25, 0x64, 0x20, 0x7c, 0x20, 0x47, 0x6c, 0x6f, 0x62, 0x61, 0x6c, 0x20, 0x49, 0x44
        /*0020*/ 	.byte	0x3a, 0x20, 0x25, 0x64, 0x20, 0x7c, 0x20, 0x57, 0x61, 0x72, 0x70, 0x3a, 0x20, 0x25, 0x64, 0x20
        /*0030*/ 	.byte	0x7c, 0x20, 0x4c, 0x61, 0x6e, 0x65, 0x3a, 0x20, 0x25, 0x64, 0x0a, 0x00
.L_0:


//--------------------- .nv.shared.reserved.0     --------------------------
	.section	.nv.shared.reserved.0,"aw",@nobits
	.weak		__nv_reservedSMEM_offset_0_alias
	.size		__nv_reservedSMEM_offset_0_alias, 0, 64
	.other		__nv_reservedSMEM_offset_0_alias,@"STO_CUDA_RESERVED_SHARED STV_DEFAULT"
__nv_reservedSMEM_offset_0_alias:
	.zero		0
	.zero		64


//--------------------- .nv.constant0._Z15printThreadInfov --------------------------
	.section	.nv.constant0._Z15printThreadInfov,"a",@progbits
	.sectionflags	@""
	.align	4
.nv.constant0._Z15printThreadInfov:
	.zero		896


//--------------------- SYMBOLS --------------------------

	.type		.nv.reservedSmem.offset0,@object
	.size		.nv.reservedSmem.offset0,0x4
	.type		vprintf,@function
